//
// Generated by NVIDIA NVVM Compiler
//
// Compiler Build ID: CL-36424714
// Cuda compilation tools, release 13.0, V13.0.88
// Based on NVVM 20.0.0
//

.version 9.0
.target sm_100
.address_size 64

	// .globl	_Z6vecAddPfS_S_m

.visible .entry _Z6vecAddPfS_S_m(
	.param .u64 .ptr .align 1 _Z6vecAddPfS_S_m_param_0,
	.param .u64 .ptr .align 1 _Z6vecAddPfS_S_m_param_1,
	.param .u64 .ptr .align 1 _Z6vecAddPfS_S_m_param_2,
	.param .u64 _Z6vecAddPfS_S_m_param_3
)
{
	.reg .pred 	%p<2>;
	.reg .b32 	%r<2>;
	.reg .b32 	%f<9>;
	.reg .b64 	%rd<15>;

	ld.param.u64 	%rd3, [_Z6vecAddPfS_S_m_param_0];
	ld.param.u64 	%rd4, [_Z6vecAddPfS_S_m_param_1];
	ld.param.u64 	%rd2, [_Z6vecAddPfS_S_m_param_2];
	cvta.to.global.u64 	%rd1, %rd4;
	cvta.to.global.u64 	%rd5, %rd3;
	mov.u32 	%r1, %tid.x;
	mul.wide.u32 	%rd6, %r1, 4;
	add.s64 	%rd7, %rd5, %rd6;
	ld.global.f32 	%f1, [%rd7];
	cvt.rn.f32.u32 	%f5, %r1;
	setp.leu.f32 	%p1, %f1, %f5;
	@%p1 bra 	$L__BB0_2;
	add.s64 	%rd11, %rd1, %rd6;
	ld.global.f32 	%f7, [%rd11];
	sub.f32 	%f8, %f1, %f7;
	bra.uni 	$L__BB0_3;
$L__BB0_2:
	add.s64 	%rd9, %rd1, %rd6;
	ld.global.f32 	%f6, [%rd9];
	add.f32 	%f8, %f1, %f6;
$L__BB0_3:
	cvta.to.global.u64 	%rd12, %rd2;
	add.s64 	%rd14, %rd12, %rd6;
	st.global.f32 	[%rd14], %f8;
	ret;

}


// ===== COMPILED SASS (sm_100) =====

	.target	sm_100

	.elftype	@"ET_EXEC"


//--------------------- .note.nv.tkinfo           --------------------------
	.section	.note.nv.tkinfo,"",@"SHT_NOTE"
	.sectionflags	@"SHF_NOTE_NV_TKINFO"
	.tkinfo
        /*0018*/ 	.word	0x00000002
        /*0030*/ 	.string	""
        /*0030*/ 	.string	"ptxas"
        /*0030*/ 	.string	"Cuda compilation tools, release 13.0, V13.0.88"
        /*0030*/ 	.string	"Build cuda_13.0.r13.0/compiler.36424714_0"
        /*0030*/ 	.string	"-arch sm_100 -m 64 "



//--------------------- .note.nv.cuinfo           --------------------------
	.section	.note.nv.cuinfo,"",@"SHT_NOTE"
	.sectionflags	@"SHF_NOTE_NV_CUINFO"
        /*0018*/ 	.short	0x0002
        /*001a*/ 	.short	0x0064
        /*001c*/ 	.short	0x0082
	.zero		2


//--------------------- .nv.info                  --------------------------
	.section	.nv.info,"",@"SHT_CUDA_INFO"
	.align	4


	//----- nvinfo : EIATTR_REGCOUNT
	.align		4
        /*0000*/ 	.byte	0x04, 0x2f
        /*0002*/ 	.short	(.L_1 - .L_0)
	.align		4
.L_0:
        /*0004*/ 	.word	index@(_Z6vecAddPfS_S_m)
        /*0008*/ 	.word	0x0000000e


	//----- nvinfo : EIATTR_FRAME_SIZE
	.align		4
.L_1:
        /*000c*/ 	.byte	0x04, 0x11
        /*000e*/ 	.short	(.L_3 - .L_2)
	.align		4
.L_2:
        /*0010*/ 	.word	index@(_Z6vecAddPfS_S_m)
        /*0014*/ 	.word	0x00000000


	//----- nvinfo : EIATTR_MIN_STACK_SIZE
	.align		4
.L_3:
        /*0018*/ 	.byte	0x04, 0x12
        /*001a*/ 	.short	(.L_5 - .L_4)
	.align		4
.L_4:
        /*001c*/ 	.word	index@(_Z6vecAddPfS_S_m)
        /*0020*/ 	.word	0x00000000
.L_5:


//--------------------- .nv.compat                --------------------------
	.section	.nv.compat,"",@"SHT_CUDA_COMPAT_INFO"
	.align	4
        /*0000*/ 	.byte	0x02, 0x09, 0x00, 0x00, 0x02, 0x02, 0x01, 0x00, 0x02, 0x05, 0x05, 0x00, 0x03, 0x07, 0x01, 0x01
        /*0010*/ 	.byte	0x02, 0x03, 0x00, 0x00, 0x02, 0x06, 0x01, 0x00, 0x04, 0x0b, 0x08, 0x00, 0x09, 0x00, 0x00, 0x00
        /*0020*/ 	.byte	0x00, 0x00, 0x00, 0x00


//--------------------- .nv.info._Z6vecAddPfS_S_m --------------------------
	.section	.nv.info._Z6vecAddPfS_S_m,"",@"SHT_CUDA_INFO"
	.sectionflags	@""
	.align	4


	//----- nvinfo : EIATTR_CUDA_API_VERSION
	.align		4
        /*0000*/ 	.byte	0x04, 0x37
        /*0002*/ 	.short	(.L_7 - .L_6)
.L_6:
        /*0004*/ 	.word	0x00000082


	//----- nvinfo : EIATTR_KPARAM_INFO
	.align		4
.L_7:
        /*0008*/ 	.byte	0x04, 0x17
        /*000a*/ 	.short	(.L_9 - .L_8)
.L_8:
        /*000c*/ 	.word	0x00000000
        /*0010*/ 	.short	0x0003
        /*0012*/ 	.short	0x0018
        /*0014*/ 	.byte	0x00, 0xf0, 0x21, 0x00


	//----- nvinfo : EIATTR_KPARAM_INFO
	.align		4
.L_9:
        /*0018*/ 	.byte	0x04, 0x17
        /*001a*/ 	.short	(.L_11 - .L_10)
.L_10:
        /*001c*/ 	.word	0x00000000
        /*0020*/ 	.short	0x0002
        /*0022*/ 	.short	0x0010
        /*0024*/ 	.byte	0x00, 0xf5, 0x21, 0x00


	//----- nvinfo : EIATTR_KPARAM_INFO
	.align		4
.L_11:
        /*0028*/ 	.byte	0x04, 0x17
        /*002a*/ 	.short	(.L_13 - .L_12)
.L_12:
        /*002c*/ 	.word	0x00000000
        /*0030*/ 	.short	0x0001
        /*0032*/ 	.short	0x0008
        /*0034*/ 	.byte	0x00, 0xf5, 0x21, 0x00


	//----- nvinfo : EIATTR_KPARAM_INFO
	.align		4
.L_13:
        /*0038*/ 	.byte	0x04, 0x17
        /*003a*/ 	.short	(.L_15 - .L_14)
.L_14:
        /*003c*/ 	.word	0x00000000
        /*0040*/ 	.short	0x0000
        /*0042*/ 	.short	0x0000
        /*0044*/ 	.byte	0x00, 0xf5, 0x21, 0x00


	//----- nvinfo : EIATTR_SPARSE_MMA_MASK
	.align		4
.L_15:
        /*0048*/ 	.byte	0x03, 0x50
        /*004a*/ 	.short	0x0000


	//----- nvinfo : EIATTR_MAXREG_COUNT
	.align		4
        /*004c*/ 	.byte	0x03, 0x1b
        /*004e*/ 	.short	0x00ff


	//----- nvinfo : EIATTR_MERCURY_ISA_VERSION
	.align		4
        /*0050*/ 	.byte	0x03, 0x5f
        /*0052*/ 	.short	0x0101


	//----- nvinfo : EIATTR_VRC_CTA_INIT_COUNT
	.align		4
        /*0054*/ 	.byte	0x02, 0x4a
	.zero		1
	.zero		1


	//----- nvinfo : EIATTR_EXIT_INSTR_OFFSETS
	.align		4
        /*0058*/ 	.byte	0x04, 0x1c
        /*005a*/ 	.short	(.L_17 - .L_16)


	//   ....[0]....
.L_16:
        /*005c*/ 	.word	0x00000100


	//----- nvinfo : EIATTR_CBANK_PARAM_SIZE
	.align		4
.L_17:
        /*0060*/ 	.byte	0x03, 0x19
        /*0062*/ 	.short	0x0020


	//----- nvinfo : EIATTR_PARAM_CBANK
	.align		4
        /*0064*/ 	.byte	0x04, 0x0a
        /*0066*/ 	.short	(.L_19 - .L_18)
	.align		4
.L_18:
        /*0068*/ 	.word	index@(.nv.constant0._Z6vecAddPfS_S_m)
        /*006c*/ 	.short	0x0380
        /*006e*/ 	.short	0x0020


	//----- nvinfo : EIATTR_SW_WAR
	.align		4
.L_19:
        /*0070*/ 	.byte	0x04, 0x36
        /*0072*/ 	.short	(.L_21 - .L_20)
.L_20:
        /*0074*/ 	.word	0x00000008
.L_21:


//--------------------- .nv.callgraph             --------------------------
	.section	.nv.callgraph,"",@"SHT_CUDA_CALLGRAPH"
	.align	4
	.sectionentsize	8
	.align		4
        /*0000*/ 	.word	0x00000000
	.align		4
        /*0004*/ 	.word	0xffffffff
	.align		4
        /*0008*/ 	.word	0x00000000
	.align		4
        /*000c*/ 	.word	0xfffffffe
	.align		4
        /*0010*/ 	.word	0x00000000
	.align		4
        /*0014*/ 	.word	0xfffffffd
	.align		4
        /*0018*/ 	.word	0x00000000
	.align		4
        /*001c*/ 	.word	0xfffffffc


//--------------------- .text._Z6vecAddPfS_S_m    --------------------------
	.section	.text._Z6vecAddPfS_S_m,"ax",@progbits
	.align	128
        .global         _Z6vecAddPfS_S_m
        .type           _Z6vecAddPfS_S_m,@function
        .size           _Z6vecAddPfS_S_m,(.L_x_1 - _Z6vecAddPfS_S_m)
        .other          _Z6vecAddPfS_S_m,@"STO_CUDA_ENTRY STV_DEFAULT"
_Z6vecAddPfS_S_m:
.text._Z6vecAddPfS_S_m:
[----:B------:R-:W-:Y:S01]  /*0000*/  LDC R1, c[0x0][0x37c] ;  /* 0x0000df00ff017b82 */ /* 0x000fe20000000800 */
[----:B------:R-:W0:Y:S07]  /*0010*/  S2R R11, SR_TID.X ;  /* 0x00000000000b7919 */ /* 0x000e2e0000002100 */
[----:B------:R-:W0:Y:S01]  /*0020*/  LDC.64 R2, c[0x0][0x380] ;  /* 0x0000e000ff027b82 */ /* 0x000e220000000a00 */
[----:B------:R-:W1:Y:S07]  /*0030*/  LDCU.64 UR4, c[0x0][0x358] ;  /* 0x00006b00ff0477ac */ /* 0x000e6e0008000a00 */
[----:B------:R-:W2:Y:S08]  /*0040*/  LDC.64 R4, c[0x0][0x388] ;  /* 0x0000e200ff047b82 */ /* 0x000eb00000000a00 */
[----:B------:R-:W3:Y:S01]  /*0050*/  LDC.64 R6, c[0x0][0x390] ;  /* 0x0000e400ff067b82 */ /* 0x000ee20000000a00 */
[----:B0-----:R-:W-:-:S06]  /*0060*/  IMAD.WIDE.U32 R2, R11, 0x4, R2 ;  /* 0x000000040b027825 */ /* 0x001fcc00078e0002 */
[----:B-1----:R-:W4:Y:S01]  /*0070*/  LDG.E R2, desc[UR4][R2.64] ;  /* 0x0000000402027981 */ /* 0x002f22000c1e1900 */
[----:B--2---:R-:W-:-:S06]  /*0080*/  IMAD.WIDE.U32 R4, R11, 0x4, R4 ;  /* 0x000000040b047825 */ /* 0x004fcc00078e0004 */
[----:B------:R-:W2:Y:S01]  /*0090*/  LDG.E R5, desc[UR4][R4.64] ;  /* 0x0000000404057981 */ /* 0x000ea2000c1e1900 */
[----:B------:R-:W-:Y:S01]  /*00a0*/  I2FP.F32.U32 R9, R11 ;  /* 0x0000000b00097245 */ /* 0x000fe20000201000 */
[----:B---3--:R-:W-:-:S03]  /*00b0*/  IMAD.WIDE.U32 R6, R11, 0x4, R6 ;  /* 0x000000040b067825 */ /* 0x008fc600078e0006 */
[----:B----4-:R-:W-:-:S13]  /*00c0*/  FSETP.GT.AND P0, PT, R2, R9, PT ;  /* 0x000000090200720b */ /* 0x010fda0003f04000 */
[C-C-:B--2---:R-:W-:Y:S01]  /*00d0*/  @P0 FADD R9, R2.reuse, -R5.reuse ;  /* 0x8000000502090221 */ /* 0x144fe20000000000 */
[----:B------:R-:W-:-:S05]  /*00e0*/  @!P0 FADD R9, R2, R5 ;  /* 0x0000000502098221 */ /* 0x000fca0000000000 */
[----:B------:R-:W-:Y:S01]  /*00f0*/  STG.E desc[UR4][R6.64], R9 ;  /* 0x0000000906007986 */ /* 0x000fe2000c101904 */
[----:B------:R-:W-:Y:S05]  /*0100*/  EXIT ;  /* 0x000000000000794d */ /* 0x000fea0003800000 */
.L_x_0:
[----:B------:R-:W-:-:S00]  /*0110*/  BRA `(.L_x_0) ;  /* 0xfffffffc00fc7947 */ /* 0x000fc0000383ffff */
[----:B------:R-:W-:-:S00]  /*0120*/  NOP ;  /* 0x0000000000007918 */ /* 0x000fc00000000000 */
        /* <DEDUP_REMOVED lines=13> */
.L_x_1:


//--------------------- .nv.shared.reserved.0     --------------------------
	.section	.nv.shared.reserved.0,"aw",@nobits
	.weak		__nv_reservedSMEM_offset_0_alias
	.size		__nv_reservedSMEM_offset_0_alias, 0, 64
	.other		__nv_reservedSMEM_offset_0_alias,@"STO_CUDA_RESERVED_SHARED STV_DEFAULT"
__nv_reservedSMEM_offset_0_alias:
	.zero		0
	.zero		64


//--------------------- .nv.constant0._Z6vecAddPfS_S_m --------------------------
	.section	.nv.constant0._Z6vecAddPfS_S_m,"a",@progbits
	.sectionflags	@""
	.align	4
.nv.constant0._Z6vecAddPfS_S_m:
	.zero		928


//--------------------- SYMBOLS --------------------------

	.type		.nv.reservedSmem.offset0,@object
	.size		.nv.reservedSmem.offset0,0x4
